//
// Generated by NVIDIA NVVM Compiler
//
// Compiler Build ID: CL-36424714
// Cuda compilation tools, release 13.0, V13.0.88
// Based on NVVM 20.0.0
//

.version 9.0
.target sm_100
.address_size 64

	// .globl	_Z16multMatrixVectoriPiS_PdS0_S0_
.extern .func  (.param .b32 func_retval0) vprintf
(
	.param .b64 vprintf_param_0,
	.param .b64 vprintf_param_1
)
;
.global .align 1 .b8 $str[53] = {99, 111, 108, 58, 32, 37, 100, 32, 45, 45, 32, 114, 101, 115, 86, 91, 37, 100, 93, 32, 61, 32, 37, 102, 32, 45, 45, 32, 118, 91, 37, 100, 93, 32, 61, 32, 37, 102, 32, 45, 45, 32, 118, 97, 108, 117, 101, 58, 32, 37, 102, 10};

.visible .entry _Z16multMatrixVectoriPiS_PdS0_S0_(
	.param .u32 _Z16multMatrixVectoriPiS_PdS0_S0__param_0,
	.param .u64 .ptr .align 1 _Z16multMatrixVectoriPiS_PdS0_S0__param_1,
	.param .u64 .ptr .align 1 _Z16multMatrixVectoriPiS_PdS0_S0__param_2,
	.param .u64 .ptr .align 1 _Z16multMatrixVectoriPiS_PdS0_S0__param_3,
	.param .u64 .ptr .align 1 _Z16multMatrixVectoriPiS_PdS0_S0__param_4,
	.param .u64 .ptr .align 1 _Z16multMatrixVectoriPiS_PdS0_S0__param_5
)
{
	.local .align 8 .b8 	__local_depot0[40];
	.reg .b64 	%SP;
	.reg .b64 	%SPL;
	.reg .pred 	%p<4>;
	.reg .b32 	%r<18>;
	.reg .b64 	%rd<27>;
	.reg .b64 	%fd<7>;

	mov.u64 	%SPL, __local_depot0;
	cvta.local.u64 	%SP, %SPL;
	ld.param.u32 	%r6, [_Z16multMatrixVectoriPiS_PdS0_S0__param_0];
	ld.param.u64 	%rd8, [_Z16multMatrixVectoriPiS_PdS0_S0__param_1];
	ld.param.u64 	%rd9, [_Z16multMatrixVectoriPiS_PdS0_S0__param_2];
	ld.param.u64 	%rd10, [_Z16multMatrixVectoriPiS_PdS0_S0__param_3];
	ld.param.u64 	%rd11, [_Z16multMatrixVectoriPiS_PdS0_S0__param_4];
	ld.param.u64 	%rd12, [_Z16multMatrixVectoriPiS_PdS0_S0__param_5];
	cvta.to.global.u64 	%rd1, %rd12;
	cvta.to.global.u64 	%rd2, %rd11;
	mov.u32 	%r7, %ctaid.x;
	mov.u32 	%r1, %ntid.x;
	mov.u32 	%r8, %tid.x;
	mad.lo.s32 	%r17, %r7, %r1, %r8;
	setp.ge.s32 	%p1, %r17, %r6;
	@%p1 bra 	$L__BB0_5;
	add.u64 	%rd13, %SP, 0;
	add.u64 	%rd3, %SPL, 0;
	mov.u32 	%r9, %nctaid.x;
	mul.lo.s32 	%r3, %r1, %r9;
	cvta.to.global.u64 	%rd4, %rd10;
	cvta.to.global.u64 	%rd5, %rd9;
	cvta.to.global.u64 	%rd6, %rd8;
$L__BB0_2:
	mul.wide.s32 	%rd14, %r17, 8;
	add.s64 	%rd15, %rd4, %rd14;
	ld.global.f64 	%fd2, [%rd15];
	mul.wide.s32 	%rd16, %r17, 4;
	add.s64 	%rd17, %rd5, %rd16;
	ld.global.u32 	%r10, [%rd17];
	mul.wide.s32 	%rd18, %r10, 8;
	add.s64 	%rd19, %rd2, %rd18;
	ld.global.f64 	%fd3, [%rd19];
	add.s64 	%rd7, %rd6, %rd16;
	ld.global.u32 	%r11, [%rd7];
	mul.wide.s32 	%rd20, %r11, 8;
	add.s64 	%rd21, %rd1, %rd20;
	ld.global.f64 	%fd4, [%rd21];
	fma.rn.f64 	%fd1, %fd2, %fd3, %fd4;
	st.global.f64 	[%rd21], %fd1;
	ld.global.u32 	%r12, [%rd17];
	setp.ne.s32 	%p2, %r12, 0;
	@%p2 bra 	$L__BB0_4;
	ld.global.u32 	%r13, [%rd7];
	mul.wide.s32 	%rd22, %r13, 8;
	add.s64 	%rd23, %rd1, %rd22;
	ld.global.f64 	%fd5, [%rd23];
	ld.global.f64 	%fd6, [%rd2];
	mov.b32 	%r14, 0;
	st.local.v2.u32 	[%rd3], {%r14, %r13};
	st.local.f64 	[%rd3+8], %fd5;
	st.local.u32 	[%rd3+16], %r14;
	st.local.f64 	[%rd3+24], %fd6;
	st.local.f64 	[%rd3+32], %fd1;
	mov.u64 	%rd24, $str;
	cvta.global.u64 	%rd25, %rd24;
	{ // callseq 0, 0
	.param .b64 param0;
	st.param.b64 	[param0], %rd25;
	.param .b64 param1;
	st.param.b64 	[param1], %rd13;
	.param .b32 retval0;
	call.uni (retval0), 
	vprintf, 
	(
	param0, 
	param1
	);
	ld.param.b32 	%r15, [retval0];
	} // callseq 0
$L__BB0_4:
	add.s32 	%r17, %r17, %r3;
	setp.lt.s32 	%p3, %r17, %r6;
	@%p3 bra 	$L__BB0_2;
$L__BB0_5:
	ret;

}


// ===== COMPILED SASS (sm_100) =====

	.target	sm_100

	.elftype	@"ET_EXEC"


//--------------------- .note.nv.tkinfo           --------------------------
	.section	.note.nv.tkinfo,"",@"SHT_NOTE"
	.sectionflags	@"SHF_NOTE_NV_TKINFO"
	.tkinfo
        /*0018*/ 	.word	0x00000002
        /*0030*/ 	.string	""
        /*0030*/ 	.string	"ptxas"
        /*0030*/ 	.string	"Cuda compilation tools, release 13.0, V13.0.88"
        /*0030*/ 	.string	"Build cuda_13.0.r13.0/compiler.36424714_0"
        /*0030*/ 	.string	"-arch sm_100 -m 64 "



//--------------------- .note.nv.cuinfo           --------------------------
	.section	.note.nv.cuinfo,"",@"SHT_NOTE"
	.sectionflags	@"SHF_NOTE_NV_CUINFO"
        /*0018*/ 	.short	0x0002
        /*001a*/ 	.short	0x0064
        /*001c*/ 	.short	0x0082
	.zero		2


//--------------------- .nv.info                  --------------------------
	.section	.nv.info,"",@"SHT_CUDA_INFO"
	.align	4


	//----- nvinfo : EIATTR_REGCOUNT
	.align		4
        /*0000*/ 	.byte	0x04, 0x2f
        /*0002*/ 	.short	(.L_2 - .L_1)
	.align		4
.L_1:
        /*0004*/ 	.word	index@(_Z16multMatrixVectoriPiS_PdS0_S0_)
        /*0008*/ 	.word	0x0000001a


	//----- nvinfo : EIATTR_FRAME_SIZE
	.align		4
.L_2:
        /*000c*/ 	.byte	0x04, 0x11
        /*000e*/ 	.short	(.L_4 - .L_3)
	.align		4
.L_3:
        /*0010*/ 	.word	index@(_Z16multMatrixVectoriPiS_PdS0_S0_)
        /*0014*/ 	.word	0x00000028


	//----- nvinfo : EIATTR_MIN_STACK_SIZE
	.align		4
.L_4:
        /*0018*/ 	.byte	0x04, 0x12
        /*001a*/ 	.short	(.L_6 - .L_5)
	.align		4
.L_5:
        /*001c*/ 	.word	index@(_Z16multMatrixVectoriPiS_PdS0_S0_)
        /*0020*/ 	.word	0x00000028
.L_6:


//--------------------- .nv.compat                --------------------------
	.section	.nv.compat,"",@"SHT_CUDA_COMPAT_INFO"
	.align	4
        /*0000*/ 	.byte	0x02, 0x09, 0x00, 0x00, 0x02, 0x02, 0x01, 0x00, 0x02, 0x05, 0x05, 0x00, 0x03, 0x07, 0x01, 0x01
        /*0010*/ 	.byte	0x02, 0x03, 0x00, 0x00, 0x02, 0x06, 0x01, 0x00, 0x04, 0x0b, 0x08, 0x00, 0x01, 0x00, 0x00, 0x00
        /*0020*/ 	.byte	0x00, 0x00, 0x00, 0x00


//--------------------- .nv.info._Z16multMatrixVectoriPiS_PdS0_S0_ --------------------------
	.section	.nv.info._Z16multMatrixVectoriPiS_PdS0_S0_,"",@"SHT_CUDA_INFO"
	.sectionflags	@""
	.align	4


	//----- nvinfo : EIATTR_CUDA_API_VERSION
	.align		4
        /*0000*/ 	.byte	0x04, 0x37
        /*0002*/ 	.short	(.L_8 - .L_7)
.L_7:
        /*0004*/ 	.word	0x00000082


	//----- nvinfo : EIATTR_KPARAM_INFO
	.align		4
.L_8:
        /*0008*/ 	.byte	0x04, 0x17
        /*000a*/ 	.short	(.L_10 - .L_9)
.L_9:
        /*000c*/ 	.word	0x00000000
        /*0010*/ 	.short	0x0005
        /*0012*/ 	.short	0x0028
        /*0014*/ 	.byte	0x00, 0xf5, 0x21, 0x00


	//----- nvinfo : EIATTR_KPARAM_INFO
	.align		4
.L_10:
        /*0018*/ 	.byte	0x04, 0x17
        /*001a*/ 	.short	(.L_12 - .L_11)
.L_11:
        /*001c*/ 	.word	0x00000000
        /*0020*/ 	.short	0x0004
        /*0022*/ 	.short	0x0020
        /*0024*/ 	.byte	0x00, 0xf5, 0x21, 0x00


	//----- nvinfo : EIATTR_KPARAM_INFO
	.align		4
.L_12:
        /*0028*/ 	.byte	0x04, 0x17
        /*002a*/ 	.short	(.L_14 - .L_13)
.L_13:
        /*002c*/ 	.word	0x00000000
        /*0030*/ 	.short	0x0003
        /*0032*/ 	.short	0x0018
        /*0034*/ 	.byte	0x00, 0xf5, 0x21, 0x00


	//----- nvinfo : EIATTR_KPARAM_INFO
	.align		4
.L_14:
        /*0038*/ 	.byte	0x04, 0x17
        /*003a*/ 	.short	(.L_16 - .L_15)
.L_15:
        /*003c*/ 	.word	0x00000000
        /*0040*/ 	.short	0x0002
        /*0042*/ 	.short	0x0010
        /*0044*/ 	.byte	0x00, 0xf5, 0x21, 0x00


	//----- nvinfo : EIATTR_KPARAM_INFO
	.align		4
.L_16:
        /*0048*/ 	.byte	0x04, 0x17
        /*004a*/ 	.short	(.L_18 - .L_17)
.L_17:
        /*004c*/ 	.word	0x00000000
        /*0050*/ 	.short	0x0001
        /*0052*/ 	.short	0x0008
        /*0054*/ 	.byte	0x00, 0xf5, 0x21, 0x00


	//----- nvinfo : EIATTR_KPARAM_INFO
	.align		4
.L_18:
        /*0058*/ 	.byte	0x04, 0x17
        /*005a*/ 	.short	(.L_20 - .L_19)
.L_19:
        /*005c*/ 	.word	0x00000000
        /*0060*/ 	.short	0x0000
        /*0062*/ 	.short	0x0000
        /*0064*/ 	.byte	0x00, 0xf0, 0x11, 0x00


	//----- nvinfo : EIATTR_SPARSE_MMA_MASK
	.align		4
.L_20:
        /*0068*/ 	.byte	0x03, 0x50
        /*006a*/ 	.short	0x0000


	//----- nvinfo : EIATTR_MAXREG_COUNT
	.align		4
        /*006c*/ 	.byte	0x03, 0x1b
        /*006e*/ 	.short	0x00ff


	//----- nvinfo : EIATTR_EXTERNS
	.align		4
        /*0070*/ 	.byte	0x04, 0x0f
        /*0072*/ 	.short	(.L_22 - .L_21)


	//   ....[0]....
	.align		4
.L_21:
        /*0074*/ 	.word	index@(vprintf)


	//----- nvinfo : EIATTR_MERCURY_ISA_VERSION
	.align		4
.L_22:
        /*0078*/ 	.byte	0x03, 0x5f
        /*007a*/ 	.short	0x0101


	//----- nvinfo : EIATTR_VRC_CTA_INIT_COUNT
	.align		4
        /*007c*/ 	.byte	0x02, 0x4a
	.zero		1
	.zero		1


	//----- nvinfo : EIATTR_SYSCALL_OFFSETS
	.align		4
        /*0080*/ 	.byte	0x04, 0x46
        /*0082*/ 	.short	(.L_24 - .L_23)


	//   ....[0]....
.L_23:
        /*0084*/ 	.word	0x000003c0


	//----- nvinfo : EIATTR_EXIT_INSTR_OFFSETS
	.align		4
.L_24:
        /*0088*/ 	.byte	0x04, 0x1c
        /*008a*/ 	.short	(.L_26 - .L_25)


	//   ....[0]....
.L_25:
        /*008c*/ 	.word	0x000000c0


	//   ....[1]....
        /*0090*/ 	.word	0x00000400


	//----- nvinfo : EIATTR_CRS_STACK_SIZE
	.align		4
.L_26:
        /*0094*/ 	.byte	0x04, 0x1e
        /*0096*/ 	.short	(.L_28 - .L_27)
.L_27:
        /*0098*/ 	.word	0x00000000


	//----- nvinfo : EIATTR_CBANK_PARAM_SIZE
	.align		4
.L_28:
        /*009c*/ 	.byte	0x03, 0x19
        /*009e*/ 	.short	0x0030


	//----- nvinfo : EIATTR_PARAM_CBANK
	.align		4
        /*00a0*/ 	.byte	0x04, 0x0a
        /*00a2*/ 	.short	(.L_30 - .L_29)
	.align		4
.L_29:
        /*00a4*/ 	.word	index@(.nv.constant0._Z16multMatrixVectoriPiS_PdS0_S0_)
        /*00a8*/ 	.short	0x0380
        /*00aa*/ 	.short	0x0030


	//----- nvinfo : EIATTR_SW_WAR
	.align		4
.L_30:
        /*00ac*/ 	.byte	0x04, 0x36
        /*00ae*/ 	.short	(.L_32 - .L_31)
.L_31:
        /*00b0*/ 	.word	0x00000008
.L_32:


//--------------------- .nv.callgraph             --------------------------
	.section	.nv.callgraph,"",@"SHT_CUDA_CALLGRAPH"
	.align	4
	.sectionentsize	8
	.align		4
        /*0000*/ 	.word	0x00000000
	.align		4
        /*0004*/ 	.word	0xffffffff
	.align		4
        /*0008*/ 	.word	index@(_Z16multMatrixVectoriPiS_PdS0_S0_)
	.align		4
        /*000c*/ 	.word	index@(vprintf)
	.align		4
        /*0010*/ 	.word	0x00000000
	.align		4
        /*0014*/ 	.word	0xfffffffe
	.align		4
        /*0018*/ 	.word	0x00000000
	.align		4
        /*001c*/ 	.word	0xfffffffd
	.align		4
        /*0020*/ 	.word	0x00000000
	.align		4
        /*0024*/ 	.word	0xfffffffc


//--------------------- .nv.constant4             --------------------------
	.section	.nv.constant4,"a",@progbits
	.align	8
	.align		8
.nv.constant4:
        /*0000*/ 	.dword	vprintf
	.align		8
        /*0008*/ 	.dword	$str


//--------------------- .text._Z16multMatrixVectoriPiS_PdS0_S0_ --------------------------
	.section	.text._Z16multMatrixVectoriPiS_PdS0_S0_,"ax",@progbits
	.align	128
        .global         _Z16multMatrixVectoriPiS_PdS0_S0_
        .type           _Z16multMatrixVectoriPiS_PdS0_S0_,@function
        .size           _Z16multMatrixVectoriPiS_PdS0_S0_,(.L_x_4 - _Z16multMatrixVectoriPiS_PdS0_S0_)
        .other          _Z16multMatrixVectoriPiS_PdS0_S0_,@"STO_CUDA_ENTRY STV_DEFAULT"
_Z16multMatrixVectoriPiS_PdS0_S0_:
.text._Z16multMatrixVectoriPiS_PdS0_S0_:
[----:B------:R-:W0:Y:S01]  /*0000*/  LDC R1, c[0x0][0x37c] ;  /* 0x0000df00ff017b82 */ /* 0x000e220000000800 */
[----:B------:R-:W1:Y:S01]  /*0010*/  S2R R17, SR_TID.X ;  /* 0x0000000000117919 */ /* 0x000e620000002100 */
[----:B------:R-:W2:Y:S06]  /*0020*/  LDCU UR5, c[0x0][0x2fc] ;  /* 0x00005f80ff0577ac */ /* 0x000eac0008000800 */
[----:B------:R-:W1:Y:S01]  /*0030*/  S2UR UR6, SR_CTAID.X ;  /* 0x00000000000679c3 */ /* 0x000e620000002500 */
[----:B0-----:R-:W-:Y:S01]  /*0040*/  VIADD R1, R1, 0xffffffd8 ;  /* 0xffffffd801017836 */ /* 0x001fe20000000000 */
[----:B------:R-:W0:Y:S01]  /*0050*/  LDCU UR7, c[0x0][0x380] ;  /* 0x00007000ff0777ac */ /* 0x000e220008000800 */
[----:B------:R-:W3:Y:S05]  /*0060*/  LDCU UR4, c[0x0][0x2f8] ;  /* 0x00005f00ff0477ac */ /* 0x000eea0008000800 */
[----:B------:R-:W1:Y:S01]  /*0070*/  LDC R18, c[0x0][0x360] ;  /* 0x0000d800ff127b82 */ /* 0x000e620000000800 */
[----:B---3--:R-:W-:-:S05]  /*0080*/  IADD3 R2, P1, PT, R1, UR4, RZ ;  /* 0x0000000401027c10 */ /* 0x008fca000ff3e0ff */
[----:B--2---:R-:W-:Y:S02]  /*0090*/  IMAD.X R16, RZ, RZ, UR5, P1 ;  /* 0x00000005ff107e24 */ /* 0x004fe400088e06ff */
[----:B-1----:R-:W-:-:S05]  /*00a0*/  IMAD R17, R18, UR6, R17 ;  /* 0x0000000612117c24 */ /* 0x002fca000f8e0211 */
[----:B0-----:R-:W-:-:S13]  /*00b0*/  ISETP.GE.AND P0, PT, R17, UR7, PT ;  /* 0x0000000711007c0c */ /* 0x001fda000bf06270 */
[----:B------:R-:W-:Y:S05]  /*00c0*/  @P0 EXIT ;  /* 0x000000000000094d */ /* 0x000fea0003800000 */
[----:B------:R-:W0:Y:S01]  /*00d0*/  LDCU UR4, c[0x0][0x370] ;  /* 0x00006e00ff0477ac */ /* 0x000e220008000800 */
[----:B------:R-:W1:Y:S01]  /*00e0*/  LDCU.64 UR36, c[0x0][0x358] ;  /* 0x00006b00ff2477ac */ /* 0x000e620008000a00 */
[----:B------:R-:W2:Y:S01]  /*00f0*/  LDCU UR38, c[0x0][0x380] ;  /* 0x00007000ff2677ac */ /* 0x000ea20008000800 */
[----:B0-----:R-:W-:-:S07]  /*0100*/  IMAD R18, R18, UR4, RZ ;  /* 0x0000000412127c24 */ /* 0x001fce000f8e02ff */
.L_x_2:
[----:B------:R-:W0:Y:S08]  /*0110*/  LDC.64 R6, c[0x0][0x390] ;  /* 0x0000e400ff067b82 */ /* 0x000e300000000a00 */
[----:B------:R-:W3:Y:S08]  /*0120*/  LDC.64 R14, c[0x0][0x388] ;  /* 0x0000e200ff0e7b82 */ /* 0x000ef00000000a00 */
[----:B------:R-:W4:Y:S01]  /*0130*/  LDC.64 R12, c[0x0][0x3a0] ;  /* 0x0000e800ff0c7b82 */ /* 0x000f220000000a00 */
[----:B0-----:R-:W-:-:S07]  /*0140*/  IMAD.WIDE R6, R17, 0x4, R6 ;  /* 0x0000000411067825 */ /* 0x001fce00078e0206 */
[----:B------:R-:W0:Y:S01]  /*0150*/  LDC.64 R10, c[0x0][0x398] ;  /* 0x0000e600ff0a7b82 */ /* 0x000e220000000a00 */
[----:B-1----:R-:W4:Y:S01]  /*0160*/  LDG.E R3, desc[UR36][R6.64] ;  /* 0x0000002406037981 */ /* 0x002f22000c1e1900 */
[----:B---3--:R-:W-:-:S06]  /*0170*/  IMAD.WIDE R14, R17, 0x4, R14 ;  /* 0x00000004110e7825 */ /* 0x008fcc00078e020e */
[----:B------:R-:W1:Y:S01]  /*0180*/  LDC.64 R4, c[0x0][0x3a8] ;  /* 0x0000ea00ff047b82 */ /* 0x000e620000000a00 */
[----:B------:R-:W1:Y:S01]  /*0190*/  LDG.E R21, desc[UR36][R14.64] ;  /* 0x000000240e157981 */ /* 0x000e62000c1e1900 */
[----:B0-----:R-:W-:-:S05]  /*01a0*/  IMAD.WIDE R10, R17, 0x8, R10 ;  /* 0x00000008110a7825 */ /* 0x001fca00078e020a */
[----:B------:R-:W3:Y:S01]  /*01b0*/  LDG.E.64 R8, desc[UR36][R10.64] ;  /* 0x000000240a087981 */ /* 0x000ee2000c1e1b00 */
[----:B----4-:R-:W-:-:S06]  /*01c0*/  IMAD.WIDE R12, R3, 0x8, R12 ;  /* 0x00000008030c7825 */ /* 0x010fcc00078e020c */
[----:B------:R-:W3:Y:S01]  /*01d0*/  LDG.E.64 R12, desc[UR36][R12.64] ;  /* 0x000000240c0c7981 */ /* 0x000ee2000c1e1b00 */
[----:B-1----:R-:W-:-:S05]  /*01e0*/  IMAD.WIDE R20, R21, 0x8, R4 ;  /* 0x0000000815147825 */ /* 0x002fca00078e0204 */
[----:B------:R-:W3:Y:S02]  /*01f0*/  LDG.E.64 R22, desc[UR36][R20.64] ;  /* 0x0000002414167981 */ /* 0x000ee4000c1e1b00 */
[----:B---3--:R-:W-:-:S07]  /*0200*/  DFMA R8, R8, R12, R22 ;  /* 0x0000000c0808722b */ /* 0x008fce0000000016 */
[----:B------:R0:W-:Y:S04]  /*0210*/  STG.E.64 desc[UR36][R20.64], R8 ;  /* 0x0000000814007986 */ /* 0x0001e8000c101b24 */
[----:B------:R-:W3:Y:S01]  /*0220*/  LDG.E R6, desc[UR36][R6.64] ;  /* 0x0000002406067981 */ /* 0x000ee2000c1e1900 */
[----:B------:R-:W-:Y:S01]  /*0230*/  IADD3 R17, PT, PT, R18, R17, RZ ;  /* 0x0000001112117210 */ /* 0x000fe20007ffe0ff */
[----:B------:R-:W-:Y:S03]  /*0240*/  BSSY.RECONVERGENT B6, `(.L_x_0) ;  /* 0x0000019000067945 */ /* 0x000fe60003800200 */
[----:B--2---:R-:W-:-:S04]  /*0250*/  ISETP.GE.AND P1, PT, R17, UR38, PT ;  /* 0x0000002611007c0c */ /* 0x004fc8000bf26270 */
[----:B------:R-:W-:Y:S02]  /*0260*/  P2R R19, PR, RZ, 0x2 ;  /* 0x00000002ff137803 */ /* 0x000fe40000000000 */
[----:B---3--:R-:W-:-:S13]  /*0270*/  ISETP.NE.AND P0, PT, R6, RZ, PT ;  /* 0x000000ff0600720c */ /* 0x008fda0003f05270 */
[----:B0-----:R-:W-:Y:S05]  /*0280*/  @P0 BRA `(.L_x_1) ;  /* 0x0000000000500947 */ /* 0x001fea0003800000 */
[----:B------:R-:W2:Y:S01]  /*0290*/  LDG.E R21, desc[UR36][R14.64] ;  /* 0x000000240e157981 */ /* 0x000ea2000c1e1900 */
[----:B------:R-:W0:Y:S01]  /*02a0*/  LDC.64 R6, c[0x0][0x3a0] ;  /* 0x0000e800ff067b82 */ /* 0x000e220000000a00 */
[----:B------:R-:W-:Y:S01]  /*02b0*/  IMAD.MOV.U32 R20, RZ, RZ, RZ ;  /* 0x000000ffff147224 */ /* 0x000fe200078e00ff */
[----:B------:R-:W-:Y:S01]  /*02c0*/  MOV R0, 0x0 ;  /* 0x0000000000007802 */ /* 0x000fe20000000f00 */
[----:B------:R1:W-:Y:S01]  /*02d0*/  STL.64 [R1+0x20], R8 ;  /* 0x0000200801007387 */ /* 0x0003e20000100a00 */
[----:B------:R-:W3:Y:S03]  /*02e0*/  LDCU.64 UR4, c[0x4][0x8] ;  /* 0x01000100ff0477ac */ /* 0x000ee60008000a00 */
[----:B0-----:R-:W4:Y:S01]  /*02f0*/  LDG.E.64 R12, desc[UR36][R6.64] ;  /* 0x00000024060c7981 */ /* 0x001f22000c1e1b00 */
[----:B--2---:R-:W-:-:S06]  /*0300*/  IMAD.WIDE R10, R21, 0x8, R4 ;  /* 0x00000008150a7825 */ /* 0x004fcc00078e0204 */
[----:B------:R-:W2:Y:S01]  /*0310*/  LDG.E.64 R10, desc[UR36][R10.64] ;  /* 0x000000240a0a7981 */ /* 0x000ea2000c1e1b00 */
[----:B------:R1:W0:Y:S03]  /*0320*/  LDC.64 R14, c[0x4][R0] ;  /* 0x01000000000e7b82 */ /* 0x0002260000000a00 */
[----:B------:R1:W-:Y:S04]  /*0330*/  STL.64 [R1], R20 ;  /* 0x0000001401007387 */ /* 0x0003e80000100a00 */
[----:B------:R1:W-:Y:S04]  /*0340*/  STL [R1+0x10], RZ ;  /* 0x000010ff01007387 */ /* 0x0003e80000100800 */
[----:B----4-:R1:W-:Y:S01]  /*0350*/  STL.64 [R1+0x18], R12 ;  /* 0x0000180c01007387 */ /* 0x0103e20000100a00 */
[----:B---3--:R-:W-:Y:S01]  /*0360*/  MOV R4, UR4 ;  /* 0x0000000400047c02 */ /* 0x008fe20008000f00 */
[----:B------:R-:W-:Y:S01]  /*0370*/  IMAD.U32 R5, RZ, RZ, UR5 ;  /* 0x00000005ff057e24 */ /* 0x000fe2000f8e00ff */
[----:B------:R-:W-:-:S02]  /*0380*/  MOV R6, R2 ;  /* 0x0000000200067202 */ /* 0x000fc40000000f00 */
[----:B------:R-:W-:Y:S01]  /*0390*/  MOV R7, R16 ;  /* 0x0000001000077202 */ /* 0x000fe20000000f00 */
[----:B0-2---:R1:W-:Y:S06]  /*03a0*/  STL.64 [R1+0x8], R10 ;  /* 0x0000080a01007387 */ /* 0x0053ec0000100a00 */
[----:B-1----:R-:W-:-:S07]  /*03b0*/  LEPC R20, `(.L_x_1) ;  /* 0x000000001014794e */ /* 0x002fce0000000000 */
[----:B------:R-:W-:Y:S05]  /*03c0*/  CALL.ABS.NOINC R14 ;  /* 0x000000000e007343 */ /* 0x000fea0003c00000 */
.L_x_1:
[----:B------:R-:W-:Y:S05]  /*03d0*/  BSYNC.RECONVERGENT B6 ;  /* 0x0000000000067941 */ /* 0x000fea0003800200 */
.L_x_0:
[----:B------:R-:W-:-:S13]  /*03e0*/  ISETP.NE.AND P6, PT, R19, RZ, PT ;  /* 0x000000ff1300720c */ /* 0x000fda0003fc5270 */
[----:B------:R-:W-:Y:S05]  /*03f0*/  @!P6 BRA `(.L_x_2) ;  /* 0xfffffffc0044e947 */ /* 0x000fea000383ffff */
[----:B------:R-:W-:Y:S05]  /*0400*/  EXIT ;  /* 0x000000000000794d */ /* 0x000fea0003800000 */
.L_x_3:
[----:B------:R-:W-:-:S00]  /*0410*/  BRA `(.L_x_3) ;  /* 0xfffffffc00fc7947 */ /* 0x000fc0000383ffff */
[----:B------:R-:W-:-:S00]  /*0420*/  NOP ;  /* 0x0000000000007918 */ /* 0x000fc00000000000 */
        /* <DEDUP_REMOVED lines=13> */
.L_x_4:


//--------------------- .nv.global.init           --------------------------
	.section	.nv.global.init,"aw",@progbits
.nv.global.init:
	.type		$str,@object
	.size		$str,(.L_0 - $str)
$str:
        /*0000*/ 	.byte	0x63, 0x6f, 0x6c, 0x3a, 0x20, 0x25, 0x64, 0x20, 0x2d, 0x2d, 0x20, 0x72, 0x65, 0x73, 0x56, 0x5b
        /*0010*/ 	.byte	0x25, 0x64, 0x5d, 0x20, 0x3d, 0x20, 0x25, 0x66, 0x20, 0x2d, 0x2d, 0x20, 0x76, 0x5b, 0x25, 0x64
        /*0020*/ 	.byte	0x5d, 0x20, 0x3d, 0x20, 0x25, 0x66, 0x20, 0x2d, 0x2d, 0x20, 0x76, 0x61, 0x6c, 0x75, 0x65, 0x3a
        /*0030*/ 	.byte	0x20, 0x25, 0x66, 0x0a, 0x00
.L_0:


//--------------------- .nv.shared.reserved.0     --------------------------
	.section	.nv.shared.reserved.0,"aw",@nobits
	.weak		__nv_reservedSMEM_offset_0_alias
	.size		__nv_reservedSMEM_offset_0_alias, 0, 64
	.other		__nv_reservedSMEM_offset_0_alias,@"STO_CUDA_RESERVED_SHARED STV_DEFAULT"
__nv_reservedSMEM_offset_0_alias:
	.zero		0
	.zero		64


//--------------------- .nv.constant0._Z16multMatrixVectoriPiS_PdS0_S0_ --------------------------
	.section	.nv.constant0._Z16multMatrixVectoriPiS_PdS0_S0_,"a",@progbits
	.sectionflags	@""
	.align	4
.nv.constant0._Z16multMatrixVectoriPiS_PdS0_S0_:
	.zero		944


//--------------------- SYMBOLS --------------------------

	.type		.nv.reservedSmem.offset0,@object
	.size		.nv.reservedSmem.offset0,0x4
	.type		vprintf,@function
